//
// Generated by NVIDIA NVVM Compiler
//
// Compiler Build ID: CL-36424714
// Cuda compilation tools, release 13.0, V13.0.88
// Based on NVVM 20.0.0
//

.version 9.0
.target sm_100
.address_size 64

	// .globl	_Z6ianigKv
.extern .func  (.param .b32 func_retval0) vprintf
(
	.param .b64 vprintf_param_0,
	.param .b64 vprintf_param_1
)
;
.global .align 1 .b8 $str[46] = {72, 101, 108, 108, 111, 32, 102, 114, 111, 109, 32, 73, 110, 115, 101, 114, 116, 65, 110, 105, 115, 111, 116, 114, 111, 112, 105, 99, 71, 97, 117, 115, 115, 105, 97, 110, 115, 32, 107, 101, 114, 110, 101, 108, 10};

.visible .entry _Z6ianigKv()
{
	.reg .b32 	%r<3>;
	.reg .b64 	%rd<3>;

	mov.u64 	%rd1, $str;
	cvta.global.u64 	%rd2, %rd1;
	{ // callseq 0, 0
	.param .b64 param0;
	st.param.b64 	[param0], %rd2;
	.param .b64 param1;
	st.param.b64 	[param1], 0;
	.param .b32 retval0;
	call.uni (retval0), 
	vprintf, 
	(
	param0, 
	param1
	);
	ld.param.b32 	%r1, [retval0];
	} // callseq 0
	ret;

}


// ===== COMPILED SASS (sm_100) =====

	.target	sm_100

	.elftype	@"ET_EXEC"


//--------------------- .note.nv.tkinfo           --------------------------
	.section	.note.nv.tkinfo,"",@"SHT_NOTE"
	.sectionflags	@"SHF_NOTE_NV_TKINFO"
	.tkinfo
        /*0018*/ 	.word	0x00000002
        /*0030*/ 	.string	""
        /*0030*/ 	.string	"ptxas"
        /*0030*/ 	.string	"Cuda compilation tools, release 13.0, V13.0.88"
        /*0030*/ 	.string	"Build cuda_13.0.r13.0/compiler.36424714_0"
        /*0030*/ 	.string	"-arch sm_100 -m 64 "



//--------------------- .note.nv.cuinfo           --------------------------
	.section	.note.nv.cuinfo,"",@"SHT_NOTE"
	.sectionflags	@"SHF_NOTE_NV_CUINFO"
        /*0018*/ 	.short	0x0002
        /*001a*/ 	.short	0x0064
        /*001c*/ 	.short	0x0082
	.zero		2


//--------------------- .nv.info                  --------------------------
	.section	.nv.info,"",@"SHT_CUDA_INFO"
	.align	4


	//----- nvinfo : EIATTR_REGCOUNT
	.align		4
        /*0000*/ 	.byte	0x04, 0x2f
        /*0002*/ 	.short	(.L_2 - .L_1)
	.align		4
.L_1:
        /*0004*/ 	.word	index@(_Z6ianigKv)
        /*0008*/ 	.word	0x00000018


	//----- nvinfo : EIATTR_FRAME_SIZE
	.align		4
.L_2:
        /*000c*/ 	.byte	0x04, 0x11
        /*000e*/ 	.short	(.L_4 - .L_3)
	.align		4
.L_3:
        /*0010*/ 	.word	index@(_Z6ianigKv)
        /*0014*/ 	.word	0x00000000


	//----- nvinfo : EIATTR_MIN_STACK_SIZE
	.align		4
.L_4:
        /*0018*/ 	.byte	0x04, 0x12
        /*001a*/ 	.short	(.L_6 - .L_5)
	.align		4
.L_5:
        /*001c*/ 	.word	index@(_Z6ianigKv)
        /*0020*/ 	.word	0x00000000
.L_6:


//--------------------- .nv.compat                --------------------------
	.section	.nv.compat,"",@"SHT_CUDA_COMPAT_INFO"
	.align	4
        /*0000*/ 	.byte	0x02, 0x09, 0x00, 0x00, 0x02, 0x02, 0x01, 0x00, 0x02, 0x05, 0x05, 0x00, 0x03, 0x07, 0x01, 0x01
        /*0010*/ 	.byte	0x02, 0x03, 0x00, 0x00, 0x02, 0x06, 0x01, 0x00, 0x04, 0x0b, 0x08, 0x00, 0x09, 0x00, 0x00, 0x00
        /*0020*/ 	.byte	0x00, 0x00, 0x00, 0x00


//--------------------- .nv.info._Z6ianigKv       --------------------------
	.section	.nv.info._Z6ianigKv,"",@"SHT_CUDA_INFO"
	.sectionflags	@""
	.align	4


	//----- nvinfo : EIATTR_CUDA_API_VERSION
	.align		4
        /*0000*/ 	.byte	0x04, 0x37
        /*0002*/ 	.short	(.L_8 - .L_7)
.L_7:
        /*0004*/ 	.word	0x00000082


	//----- nvinfo : EIATTR_SPARSE_MMA_MASK
	.align		4
.L_8:
        /*0008*/ 	.byte	0x03, 0x50
        /*000a*/ 	.short	0x0000


	//----- nvinfo : EIATTR_MAXREG_COUNT
	.align		4
        /*000c*/ 	.byte	0x03, 0x1b
        /*000e*/ 	.short	0x00ff


	//----- nvinfo : EIATTR_EXTERNS
	.align		4
        /*0010*/ 	.byte	0x04, 0x0f
        /*0012*/ 	.short	(.L_10 - .L_9)


	//   ....[0]....
	.align		4
.L_9:
        /*0014*/ 	.word	index@(vprintf)


	//----- nvinfo : EIATTR_MERCURY_ISA_VERSION
	.align		4
.L_10:
        /*0018*/ 	.byte	0x03, 0x5f
        /*001a*/ 	.short	0x0101


	//----- nvinfo : EIATTR_VRC_CTA_INIT_COUNT
	.align		4
        /*001c*/ 	.byte	0x02, 0x4a
	.zero		1
	.zero		1


	//----- nvinfo : EIATTR_SYSCALL_OFFSETS
	.align		4
        /*0020*/ 	.byte	0x04, 0x46
        /*0022*/ 	.short	(.L_12 - .L_11)


	//   ....[0]....
.L_11:
        /*0024*/ 	.word	0x00000080


	//----- nvinfo : EIATTR_EXIT_INSTR_OFFSETS
	.align		4
.L_12:
        /*0028*/ 	.byte	0x04, 0x1c
        /*002a*/ 	.short	(.L_14 - .L_13)


	//   ....[0]....
.L_13:
        /*002c*/ 	.word	0x00000090


	//----- nvinfo : EIATTR_SW_WAR
	.align		4
.L_14:
        /*0030*/ 	.byte	0x04, 0x36
        /*0032*/ 	.short	(.L_16 - .L_15)
.L_15:
        /*0034*/ 	.word	0x00000008
.L_16:


//--------------------- .nv.callgraph             --------------------------
	.section	.nv.callgraph,"",@"SHT_CUDA_CALLGRAPH"
	.align	4
	.sectionentsize	8
	.align		4
        /*0000*/ 	.word	0x00000000
	.align		4
        /*0004*/ 	.word	0xffffffff
	.align		4
        /*0008*/ 	.word	index@(_Z6ianigKv)
	.align		4
        /*000c*/ 	.word	index@(vprintf)
	.align		4
        /*0010*/ 	.word	0x00000000
	.align		4
        /*0014*/ 	.word	0xfffffffe
	.align		4
        /*0018*/ 	.word	0x00000000
	.align		4
        /*001c*/ 	.word	0xfffffffd
	.align		4
        /*0020*/ 	.word	0x00000000
	.align		4
        /*0024*/ 	.word	0xfffffffc


//--------------------- .nv.constant4             --------------------------
	.section	.nv.constant4,"a",@progbits
	.align	8
	.align		8
.nv.constant4:
        /*0000*/ 	.dword	vprintf
	.align		8
        /*0008*/ 	.dword	$str


//--------------------- .text._Z6ianigKv          --------------------------
	.section	.text._Z6ianigKv,"ax",@progbits
	.align	128
        .global         _Z6ianigKv
        .type           _Z6ianigKv,@function
        .size           _Z6ianigKv,(.L_x_2 - _Z6ianigKv)
        .other          _Z6ianigKv,@"STO_CUDA_ENTRY STV_DEFAULT"
_Z6ianigKv:
.text._Z6ianigKv:
[----:B------:R-:W0:Y:S01]  /*0000*/  LDC R1, c[0x0][0x37c] ;  /* 0x0000df00ff017b82 */ /* 0x000e220000000800 */
[----:B------:R-:W-:Y:S01]  /*0010*/  MOV R0, 0x0 ;  /* 0x0000000000007802 */ /* 0x000fe20000000f00 */
[----:B------:R-:W1:Y:S01]  /*0020*/  LDCU.64 UR4, c[0x4][0x8] ;  /* 0x01000100ff0477ac */ /* 0x000e620008000a00 */
[----:B------:R-:W-:-:S05]  /*0030*/  CS2R R6, SRZ ;  /* 0x0000000000067805 */ /* 0x000fca000001ff00 */
[----:B------:R2:W3:Y:S01]  /*0040*/  LDC.64 R2, c[0x4][R0] ;  /* 0x0100000000027b82 */ /* 0x0004e20000000a00 */
[----:B-1----:R-:W-:Y:S02]  /*0050*/  IMAD.U32 R4, RZ, RZ, UR4 ;  /* 0x00000004ff047e24 */ /* 0x002fe4000f8e00ff */
[----:B--2---:R-:W-:-:S07]  /*0060*/  IMAD.U32 R5, RZ, RZ, UR5 ;  /* 0x00000005ff057e24 */ /* 0x004fce000f8e00ff */
[----:B------:R-:W-:-:S07]  /*0070*/  LEPC R20, `(.L_x_0) ;  /* 0x000000001014794e */ /* 0x000fce0000000000 */
[----:B0--3--:R-:W-:Y:S05]  /*0080*/  CALL.ABS.NOINC R2 ;  /* 0x0000000002007343 */ /* 0x009fea0003c00000 */
.L_x_0:
[----:B------:R-:W-:Y:S05]  /*0090*/  EXIT ;  /* 0x000000000000794d */ /* 0x000fea0003800000 */
.L_x_1:
[----:B------:R-:W-:-:S00]  /*00a0*/  BRA `(.L_x_1) ;  /* 0xfffffffc00fc7947 */ /* 0x000fc0000383ffff */
[----:B------:R-:W-:-:S00]  /*00b0*/  NOP ;  /* 0x0000000000007918 */ /* 0x000fc00000000000 */
        /* <DEDUP_REMOVED lines=12> */
.L_x_2:


//--------------------- .nv.global.init           --------------------------
	.section	.nv.global.init,"aw",@progbits
.nv.global.init:
	.type		$str,@object
	.size		$str,(.L_0 - $str)
$str:
        /*0000*/ 	.byte	0x48, 0x65, 0x6c, 0x6c, 0x6f, 0x20, 0x66, 0x72, 0x6f, 0x6d, 0x20, 0x49, 0x6e, 0x73, 0x65, 0x72
        /*0010*/ 	.byte	0x74, 0x41, 0x6e, 0x69, 0x73, 0x6f, 0x74, 0x72, 0x6f, 0x70, 0x69, 0x63, 0x47, 0x61, 0x75, 0x73
        /*0020*/ 	.byte	0x73, 0x69, 0x61, 0x6e, 0x73, 0x20, 0x6b, 0x65, 0x72, 0x6e, 0x65, 0x6c, 0x0a, 0x00
.L_0:


//--------------------- .nv.shared.reserved.0     --------------------------
	.section	.nv.shared.reserved.0,"aw",@nobits
	.weak		__nv_reservedSMEM_offset_0_alias
	.size		__nv_reservedSMEM_offset_0_alias, 0, 64
	.other		__nv_reservedSMEM_offset_0_alias,@"STO_CUDA_RESERVED_SHARED STV_DEFAULT"
__nv_reservedSMEM_offset_0_alias:
	.zero		0
	.zero		64


//--------------------- .nv.constant0._Z6ianigKv  --------------------------
	.section	.nv.constant0._Z6ianigKv,"a",@progbits
	.sectionflags	@""
	.align	4
.nv.constant0._Z6ianigKv:
	.zero		896


//--------------------- SYMBOLS --------------------------

	.type		.nv.reservedSmem.offset0,@object
	.size		.nv.reservedSmem.offset0,0x4
	.type		vprintf,@function
